//
// Generated by NVIDIA NVVM Compiler
//
// Compiler Build ID: CL-36424714
// Cuda compilation tools, release 13.0, V13.0.88
// Based on NVVM 20.0.0
//

.version 9.0
.target sm_100
.address_size 64

	// .globl	_Z6warmupv
.extern .func  (.param .b32 func_retval0) vprintf
(
	.param .b64 vprintf_param_0,
	.param .b64 vprintf_param_1
)
;
// _ZZ10gameOfLifePiS_E4tile has been demoted
.global .align 1 .b8 $str[25] = {87, 97, 114, 109, 117, 112, 32, 107, 101, 114, 110, 101, 108, 32, 101, 120, 101, 99, 117, 116, 101, 100, 46, 10};

.visible .entry _Z6warmupv()
{
	.reg .pred 	%p<2>;
	.reg .b32 	%r<8>;
	.reg .b64 	%rd<3>;

	mov.u32 	%r1, %ctaid.x;
	mov.u32 	%r2, %ntid.x;
	mul.lo.s32 	%r3, %r1, %r2;
	mov.u32 	%r4, %tid.x;
	neg.s32 	%r5, %r4;
	setp.ne.s32 	%p1, %r3, %r5;
	@%p1 bra 	$L__BB0_2;
	mov.u64 	%rd1, $str;
	cvta.global.u64 	%rd2, %rd1;
	{ // callseq 0, 0
	.param .b64 param0;
	st.param.b64 	[param0], %rd2;
	.param .b64 param1;
	st.param.b64 	[param1], 0;
	.param .b32 retval0;
	call.uni (retval0), 
	vprintf, 
	(
	param0, 
	param1
	);
	ld.param.b32 	%r6, [retval0];
	} // callseq 0
$L__BB0_2:
	ret;

}
	// .globl	_Z10gameOfLifePiS_
.visible .entry _Z10gameOfLifePiS_(
	.param .u64 .ptr .align 1 _Z10gameOfLifePiS__param_0,
	.param .u64 .ptr .align 1 _Z10gameOfLifePiS__param_1
)
{
	.reg .pred 	%p<27>;
	.reg .b32 	%r<125>;
	.reg .b64 	%rd<25>;
	// demoted variable
	.shared .align 4 .b8 _ZZ10gameOfLifePiS_E4tile[1296];
	ld.param.u64 	%rd3, [_Z10gameOfLifePiS__param_0];
	ld.param.u64 	%rd2, [_Z10gameOfLifePiS__param_1];
	cvta.to.global.u64 	%rd1, %rd3;
	mov.u32 	%r12, %ctaid.x;
	mov.u32 	%r13, %ntid.x;
	mul.lo.s32 	%r1, %r12, %r13;
	mov.u32 	%r2, %tid.x;
	add.s32 	%r3, %r1, %r2;
	mov.u32 	%r14, %ctaid.y;
	mov.u32 	%r15, %ntid.y;
	mul.lo.s32 	%r4, %r14, %r15;
	mov.u32 	%r5, %tid.y;
	add.s32 	%r6, %r4, %r5;
	shr.s32 	%r16, %r3, 31;
	shr.u32 	%r17, %r16, 23;
	add.s32 	%r18, %r3, %r17;
	and.b32  	%r19, %r18, 8388096;
	sub.s32 	%r20, %r3, %r19;
	shl.b32 	%r7, %r20, 9;
	and.b32  	%r8, %r6, 511;
	or.b32  	%r21, %r7, %r8;
	mul.wide.s32 	%rd4, %r21, 4;
	add.s64 	%rd5, %rd1, %rd4;
	ld.global.u32 	%r22, [%rd5];
	mov.u32 	%r23, _ZZ10gameOfLifePiS_E4tile;
	mad.lo.s32 	%r9, %r2, 72, %r23;
	add.s32 	%r10, %r9, 72;
	shl.b32 	%r24, %r5, 2;
	add.s32 	%r11, %r10, %r24;
	st.shared.u32 	[%r11+4], %r22;
	setp.ne.s32 	%p3, %r2, 0;
	@%p3 bra 	$L__BB1_2;
	add.s32 	%r37, %r1, 511;
	shr.s32 	%r38, %r37, 31;
	shr.u32 	%r39, %r38, 23;
	add.s32 	%r40, %r37, %r39;
	and.b32  	%r41, %r40, 8388096;
	sub.s32 	%r42, %r37, %r41;
	shl.b32 	%r43, %r42, 9;
	or.b32  	%r44, %r43, %r8;
	mul.wide.s32 	%rd8, %r44, 4;
	add.s64 	%rd9, %rd1, %rd8;
	ld.global.u32 	%r45, [%rd9];
	add.s32 	%r48, %r23, %r24;
	st.shared.u32 	[%r48+4], %r45;
	mov.pred 	%p25, 0;
	bra.uni 	$L__BB1_4;
$L__BB1_2:
	setp.ne.s32 	%p5, %r2, 15;
	mov.pred 	%p25, 0;
	@%p5 bra 	$L__BB1_4;
	add.s32 	%r25, %r3, 1;
	shr.s32 	%r26, %r25, 31;
	shr.u32 	%r27, %r26, 23;
	add.s32 	%r28, %r25, %r27;
	and.b32  	%r29, %r28, 8388096;
	sub.s32 	%r30, %r25, %r29;
	shl.b32 	%r31, %r30, 9;
	or.b32  	%r32, %r31, %r8;
	mul.wide.s32 	%rd6, %r32, 4;
	add.s64 	%rd7, %rd1, %rd6;
	ld.global.u32 	%r33, [%rd7];
	add.s32 	%r36, %r23, %r24;
	st.shared.u32 	[%r36+1228], %r33;
	mov.pred 	%p25, -1;
$L__BB1_4:
	setp.ne.s32 	%p8, %r5, 0;
	@%p8 bra 	$L__BB1_6;
	add.s32 	%r53, %r4, -1;
	and.b32  	%r54, %r53, 511;
	add.s32 	%r55, %r7, %r54;
	mul.wide.s32 	%rd12, %r55, 4;
	add.s64 	%rd13, %rd1, %rd12;
	ld.global.u32 	%r56, [%rd13];
	st.shared.u32 	[%r10], %r56;
	mov.pred 	%p26, 0;
	bra.uni 	$L__BB1_8;
$L__BB1_6:
	setp.ne.s32 	%p10, %r5, 15;
	mov.pred 	%p26, 0;
	@%p10 bra 	$L__BB1_8;
	add.s32 	%r49, %r6, 1;
	and.b32  	%r50, %r49, 511;
	add.s32 	%r51, %r7, %r50;
	mul.wide.s32 	%rd10, %r51, 4;
	add.s64 	%rd11, %rd1, %rd10;
	ld.global.u32 	%r52, [%rd11];
	st.shared.u32 	[%r9+140], %r52;
	mov.pred 	%p26, -1;
$L__BB1_8:
	or.b32  	%r57, %r2, %r5;
	setp.ne.s32 	%p13, %r57, 0;
	@%p13 bra 	$L__BB1_10;
	add.s32 	%r58, %r1, 511;
	shr.s32 	%r59, %r58, 31;
	shr.u32 	%r60, %r59, 23;
	add.s32 	%r61, %r58, %r60;
	and.b32  	%r62, %r61, 8388096;
	sub.s32 	%r63, %r58, %r62;
	shl.b32 	%r64, %r63, 9;
	add.s32 	%r65, %r4, -1;
	and.b32  	%r66, %r65, 511;
	or.b32  	%r67, %r64, %r66;
	mul.wide.s32 	%rd14, %r67, 4;
	add.s64 	%rd15, %rd1, %rd14;
	ld.global.u32 	%r68, [%rd15];
	st.shared.u32 	[_ZZ10gameOfLifePiS_E4tile], %r68;
$L__BB1_10:
	setp.ne.s32 	%p14, %r2, 0;
	not.pred 	%p15, %p26;
	or.pred  	%p16, %p14, %p15;
	@%p16 bra 	$L__BB1_12;
	add.s32 	%r69, %r1, 511;
	shr.s32 	%r70, %r69, 31;
	shr.u32 	%r71, %r70, 23;
	add.s32 	%r72, %r69, %r71;
	and.b32  	%r73, %r72, 8388096;
	sub.s32 	%r74, %r69, %r73;
	shl.b32 	%r75, %r74, 9;
	add.s32 	%r76, %r6, 1;
	and.b32  	%r77, %r76, 511;
	or.b32  	%r78, %r75, %r77;
	mul.wide.s32 	%rd16, %r78, 4;
	add.s64 	%rd17, %rd1, %rd16;
	ld.global.u32 	%r79, [%rd17];
	st.shared.u32 	[_ZZ10gameOfLifePiS_E4tile+68], %r79;
$L__BB1_12:
	setp.ne.s32 	%p17, %r5, 0;
	not.pred 	%p18, %p25;
	or.pred  	%p19, %p17, %p18;
	@%p19 bra 	$L__BB1_14;
	add.s32 	%r80, %r3, 1;
	shr.s32 	%r81, %r80, 31;
	shr.u32 	%r82, %r81, 23;
	add.s32 	%r83, %r80, %r82;
	and.b32  	%r84, %r83, 8388096;
	sub.s32 	%r85, %r80, %r84;
	shl.b32 	%r86, %r85, 9;
	add.s32 	%r87, %r4, -1;
	and.b32  	%r88, %r87, 511;
	or.b32  	%r89, %r86, %r88;
	mul.wide.s32 	%rd18, %r89, 4;
	add.s64 	%rd19, %rd1, %rd18;
	ld.global.u32 	%r90, [%rd19];
	st.shared.u32 	[_ZZ10gameOfLifePiS_E4tile+1224], %r90;
$L__BB1_14:
	and.pred  	%p20, %p25, %p26;
	not.pred 	%p21, %p20;
	@%p21 bra 	$L__BB1_16;
	add.s32 	%r91, %r3, 1;
	shr.s32 	%r92, %r91, 31;
	shr.u32 	%r93, %r92, 23;
	add.s32 	%r94, %r91, %r93;
	and.b32  	%r95, %r94, 8388096;
	sub.s32 	%r96, %r91, %r95;
	shl.b32 	%r97, %r96, 9;
	add.s32 	%r98, %r6, 1;
	and.b32  	%r99, %r98, 511;
	or.b32  	%r100, %r97, %r99;
	mul.wide.s32 	%rd20, %r100, 4;
	add.s64 	%rd21, %rd1, %rd20;
	ld.global.u32 	%r101, [%rd21];
	st.shared.u32 	[_ZZ10gameOfLifePiS_E4tile+1292], %r101;
$L__BB1_16:
	bar.sync 	0;
	ld.shared.u32 	%r102, [%r11+-72];
	ld.shared.u32 	%r103, [%r11+-68];
	add.s32 	%r104, %r103, %r102;
	ld.shared.u32 	%r105, [%r11+-64];
	add.s32 	%r106, %r105, %r104;
	ld.shared.u32 	%r107, [%r11];
	add.s32 	%r108, %r107, %r106;
	ld.shared.u32 	%r109, [%r11+8];
	add.s32 	%r110, %r109, %r108;
	ld.shared.u32 	%r111, [%r11+72];
	add.s32 	%r112, %r111, %r110;
	ld.shared.u32 	%r113, [%r11+76];
	add.s32 	%r114, %r113, %r112;
	ld.shared.u32 	%r115, [%r11+80];
	add.s32 	%r116, %r115, %r114;
	shl.b32 	%r117, %r3, 9;
	add.s32 	%r118, %r117, %r6;
	ld.shared.u32 	%r119, [%r11+4];
	setp.eq.s32 	%p22, %r119, 0;
	and.b32  	%r120, %r116, -2;
	setp.eq.s32 	%p23, %r120, 2;
	setp.eq.s32 	%p24, %r116, 3;
	selp.u32 	%r121, -1, 0, %p24;
	selp.u32 	%r122, -1, 0, %p23;
	selp.b32 	%r123, %r121, %r122, %p22;
	and.b32  	%r124, %r123, 1;
	cvta.to.global.u64 	%rd22, %rd2;
	mul.wide.s32 	%rd23, %r118, 4;
	add.s64 	%rd24, %rd22, %rd23;
	st.global.u32 	[%rd24], %r124;
	ret;

}


// ===== COMPILED SASS (sm_100) =====

	.target	sm_100

	.elftype	@"ET_EXEC"


//--------------------- .note.nv.tkinfo           --------------------------
	.section	.note.nv.tkinfo,"",@"SHT_NOTE"
	.sectionflags	@"SHF_NOTE_NV_TKINFO"
	.tkinfo
        /*0018*/ 	.word	0x00000002
        /*0030*/ 	.string	""
        /*0030*/ 	.string	"ptxas"
        /*0030*/ 	.string	"Cuda compilation tools, release 13.0, V13.0.88"
        /*0030*/ 	.string	"Build cuda_13.0.r13.0/compiler.36424714_0"
        /*0030*/ 	.string	"-arch sm_100 -m 64 "



//--------------------- .note.nv.cuinfo           --------------------------
	.section	.note.nv.cuinfo,"",@"SHT_NOTE"
	.sectionflags	@"SHF_NOTE_NV_CUINFO"
        /*0018*/ 	.short	0x0002
        /*001a*/ 	.short	0x0064
        /*001c*/ 	.short	0x0082
	.zero		2


//--------------------- .nv.info                  --------------------------
	.section	.nv.info,"",@"SHT_CUDA_INFO"
	.align	4


	//----- nvinfo : EIATTR_REGCOUNT
	.align		4
        /*0000*/ 	.byte	0x04, 0x2f
        /*0002*/ 	.short	(.L_2 - .L_1)
	.align		4
.L_1:
        /*0004*/ 	.word	index@(_Z6warmupv)
        /*0008*/ 	.word	0x00000018


	//----- nvinfo : EIATTR_FRAME_SIZE
	.align		4
.L_2:
        /*000c*/ 	.byte	0x04, 0x11
        /*000e*/ 	.short	(.L_4 - .L_3)
	.align		4
.L_3:
        /*0010*/ 	.word	index@(_Z6warmupv)
        /*0014*/ 	.word	0x00000000


	//----- nvinfo : EIATTR_REGCOUNT
	.align		4
.L_4:
        /*0018*/ 	.byte	0x04, 0x2f
        /*001a*/ 	.short	(.L_6 - .L_5)
	.align		4
.L_5:
        /*001c*/ 	.word	index@(_Z10gameOfLifePiS_)
        /*0020*/ 	.word	0x00000016


	//----- nvinfo : EIATTR_FRAME_SIZE
	.align		4
.L_6:
        /*0024*/ 	.byte	0x04, 0x11
        /*0026*/ 	.short	(.L_8 - .L_7)
	.align		4
.L_7:
        /*0028*/ 	.word	index@(_Z10gameOfLifePiS_)
        /*002c*/ 	.word	0x00000000


	//----- nvinfo : EIATTR_MIN_STACK_SIZE
	.align		4
.L_8:
        /*0030*/ 	.byte	0x04, 0x12
        /*0032*/ 	.short	(.L_10 - .L_9)
	.align		4
.L_9:
        /*0034*/ 	.word	index@(_Z10gameOfLifePiS_)
        /*0038*/ 	.word	0x00000000


	//----- nvinfo : EIATTR_MIN_STACK_SIZE
	.align		4
.L_10:
        /*003c*/ 	.byte	0x04, 0x12
        /*003e*/ 	.short	(.L_12 - .L_11)
	.align		4
.L_11:
        /*0040*/ 	.word	index@(_Z6warmupv)
        /*0044*/ 	.word	0x00000000
.L_12:


//--------------------- .nv.compat                --------------------------
	.section	.nv.compat,"",@"SHT_CUDA_COMPAT_INFO"
	.align	4
        /*0000*/ 	.byte	0x02, 0x09, 0x00, 0x00, 0x02, 0x02, 0x01, 0x00, 0x02, 0x05, 0x05, 0x00, 0x03, 0x07, 0x01, 0x01
        /*0010*/ 	.byte	0x02, 0x03, 0x00, 0x00, 0x02, 0x06, 0x01, 0x00, 0x04, 0x0b, 0x08, 0x00, 0x09, 0x00, 0x00, 0x00
        /*0020*/ 	.byte	0x00, 0x00, 0x00, 0x00


//--------------------- .nv.info._Z10gameOfLifePiS_ --------------------------
	.section	.nv.info._Z10gameOfLifePiS_,"",@"SHT_CUDA_INFO"
	.sectionflags	@""
	.align	4


	//----- nvinfo : EIATTR_CUDA_API_VERSION
	.align		4
        /*0000*/ 	.byte	0x04, 0x37
        /*0002*/ 	.short	(.L_14 - .L_13)
.L_13:
        /*0004*/ 	.word	0x00000082


	//----- nvinfo : EIATTR_KPARAM_INFO
	.align		4
.L_14:
        /*0008*/ 	.byte	0x04, 0x17
        /*000a*/ 	.short	(.L_16 - .L_15)
.L_15:
        /*000c*/ 	.word	0x00000000
        /*0010*/ 	.short	0x0001
        /*0012*/ 	.short	0x0008
        /*0014*/ 	.byte	0x00, 0xf5, 0x21, 0x00


	//----- nvinfo : EIATTR_KPARAM_INFO
	.align		4
.L_16:
        /*0018*/ 	.byte	0x04, 0x17
        /*001a*/ 	.short	(.L_18 - .L_17)
.L_17:
        /*001c*/ 	.word	0x00000000
        /*0020*/ 	.short	0x0000
        /*0022*/ 	.short	0x0000
        /*0024*/ 	.byte	0x00, 0xf5, 0x21, 0x00


	//----- nvinfo : EIATTR_SPARSE_MMA_MASK
	.align		4
.L_18:
        /*0028*/ 	.byte	0x03, 0x50
        /*002a*/ 	.short	0x0000


	//----- nvinfo : EIATTR_MAXREG_COUNT
	.align		4
        /*002c*/ 	.byte	0x03, 0x1b
        /*002e*/ 	.short	0x00ff


	//----- nvinfo : EIATTR_NUM_BARRIERS
	.align		4
        /*0030*/ 	.byte	0x02, 0x4c
        /*0032*/ 	.byte	0x01
	.zero		1


	//----- nvinfo : EIATTR_MERCURY_ISA_VERSION
	.align		4
        /*0034*/ 	.byte	0x03, 0x5f
        /*0036*/ 	.short	0x0101


	//----- nvinfo : EIATTR_VRC_CTA_INIT_COUNT
	.align		4
        /*0038*/ 	.byte	0x02, 0x4a
	.zero		1
	.zero		1


	//----- nvinfo : EIATTR_EXIT_INSTR_OFFSETS
	.align		4
        /*003c*/ 	.byte	0x04, 0x1c
        /*003e*/ 	.short	(.L_20 - .L_19)


	//   ....[0]....
.L_19:
        /*0040*/ 	.word	0x00000980


	//----- nvinfo : EIATTR_CRS_STACK_SIZE
	.align		4
.L_20:
        /*0044*/ 	.byte	0x04, 0x1e
        /*0046*/ 	.short	(.L_22 - .L_21)
.L_21:
        /*0048*/ 	.word	0x00000000


	//----- nvinfo : EIATTR_CBANK_PARAM_SIZE
	.align		4
.L_22:
        /*004c*/ 	.byte	0x03, 0x19
        /*004e*/ 	.short	0x0010


	//----- nvinfo : EIATTR_PARAM_CBANK
	.align		4
        /*0050*/ 	.byte	0x04, 0x0a
        /*0052*/ 	.short	(.L_24 - .L_23)
	.align		4
.L_23:
        /*0054*/ 	.word	index@(.nv.constant0._Z10gameOfLifePiS_)
        /*0058*/ 	.short	0x0380
        /*005a*/ 	.short	0x0010


	//----- nvinfo : EIATTR_SW_WAR
	.align		4
.L_24:
        /*005c*/ 	.byte	0x04, 0x36
        /*005e*/ 	.short	(.L_26 - .L_25)
.L_25:
        /*0060*/ 	.word	0x00000008
.L_26:


//--------------------- .nv.info._Z6warmupv       --------------------------
	.section	.nv.info._Z6warmupv,"",@"SHT_CUDA_INFO"
	.sectionflags	@""
	.align	4


	//----- nvinfo : EIATTR_CUDA_API_VERSION
	.align		4
        /*0000*/ 	.byte	0x04, 0x37
        /*0002*/ 	.short	(.L_28 - .L_27)
.L_27:
        /*0004*/ 	.word	0x00000082


	//----- nvinfo : EIATTR_SPARSE_MMA_MASK
	.align		4
.L_28:
        /*0008*/ 	.byte	0x03, 0x50
        /*000a*/ 	.short	0x0000


	//----- nvinfo : EIATTR_MAXREG_COUNT
	.align		4
        /*000c*/ 	.byte	0x03, 0x1b
        /*000e*/ 	.short	0x00ff


	//----- nvinfo : EIATTR_EXTERNS
	.align		4
        /*0010*/ 	.byte	0x04, 0x0f
        /*0012*/ 	.short	(.L_30 - .L_29)


	//   ....[0]....
	.align		4
.L_29:
        /*0014*/ 	.word	index@(vprintf)


	//----- nvinfo : EIATTR_MERCURY_ISA_VERSION
	.align		4
.L_30:
        /*0018*/ 	.byte	0x03, 0x5f
        /*001a*/ 	.short	0x0101


	//----- nvinfo : EIATTR_VRC_CTA_INIT_COUNT
	.align		4
        /*001c*/ 	.byte	0x02, 0x4a
	.zero		1
	.zero		1


	//----- nvinfo : EIATTR_SYSCALL_OFFSETS
	.align		4
        /*0020*/ 	.byte	0x04, 0x46
        /*0022*/ 	.short	(.L_32 - .L_31)


	//   ....[0]....
.L_31:
        /*0024*/ 	.word	0x000000f0


	//----- nvinfo : EIATTR_EXIT_INSTR_OFFSETS
	.align		4
.L_32:
        /*0028*/ 	.byte	0x04, 0x1c
        /*002a*/ 	.short	(.L_34 - .L_33)


	//   ....[0]....
.L_33:
        /*002c*/ 	.word	0x00000070


	//   ....[1]....
        /*0030*/ 	.word	0x00000100


	//----- nvinfo : EIATTR_CRS_STACK_SIZE
	.align		4
.L_34:
        /*0034*/ 	.byte	0x04, 0x1e
        /*0036*/ 	.short	(.L_36 - .L_35)
.L_35:
        /*0038*/ 	.word	0x00000000


	//----- nvinfo : EIATTR_SW_WAR
	.align		4
.L_36:
        /*003c*/ 	.byte	0x04, 0x36
        /*003e*/ 	.short	(.L_38 - .L_37)
.L_37:
        /*0040*/ 	.word	0x00000008
.L_38:


//--------------------- .nv.callgraph             --------------------------
	.section	.nv.callgraph,"",@"SHT_CUDA_CALLGRAPH"
	.align	4
	.sectionentsize	8
	.align		4
        /*0000*/ 	.word	0x00000000
	.align		4
        /*0004*/ 	.word	0xffffffff
	.align		4
        /*0008*/ 	.word	index@(_Z6warmupv)
	.align		4
        /*000c*/ 	.word	index@(vprintf)
	.align		4
        /*0010*/ 	.word	0x00000000
	.align		4
        /*0014*/ 	.word	0xfffffffe
	.align		4
        /*0018*/ 	.word	0x00000000
	.align		4
        /*001c*/ 	.word	0xfffffffd
	.align		4
        /*0020*/ 	.word	0x00000000
	.align		4
        /*0024*/ 	.word	0xfffffffc


//--------------------- .nv.constant4             --------------------------
	.section	.nv.constant4,"a",@progbits
	.align	8
	.align		8
.nv.constant4:
        /*0000*/ 	.dword	$str
	.align		8
        /*0008*/ 	.dword	vprintf


//--------------------- .text._Z10gameOfLifePiS_  --------------------------
	.section	.text._Z10gameOfLifePiS_,"ax",@progbits
	.align	128
        .global         _Z10gameOfLifePiS_
        .type           _Z10gameOfLifePiS_,@function
        .size           _Z10gameOfLifePiS_,(.L_x_8 - _Z10gameOfLifePiS_)
        .other          _Z10gameOfLifePiS_,@"STO_CUDA_ENTRY STV_DEFAULT"
_Z10gameOfLifePiS_:
.text._Z10gameOfLifePiS_:
[----:B------:R-:W-:Y:S01]  /*0000*/  LDC R1, c[0x0][0x37c] ;  /* 0x0000df00ff017b82 */ /* 0x000fe20000000800 */
[----:B------:R-:W0:Y:S07]  /*0010*/  S2R R4, SR_TID.X ;  /* 0x0000000000047919 */ /* 0x000e2e0000002100 */
[----:B------:R-:W1:Y:S01]  /*0020*/  S2UR UR4, SR_CTAID.X ;  /* 0x00000000000479c3 */ /* 0x000e620000002500 */
[----:B------:R-:W2:Y:S07]  /*0030*/  S2R R7, SR_TID.Y ;  /* 0x0000000000077919 */ /* 0x000eae0000002200 */
[----:B------:R-:W1:Y:S08]  /*0040*/  LDC R9, c[0x0][0x360] ;  /* 0x0000d800ff097b82 */ /* 0x000e700000000800 */
[----:B------:R-:W3:Y:S08]  /*0050*/  S2UR UR5, SR_CTAID.Y ;  /* 0x00000000000579c3 */ /* 0x000ef00000002600 */
[----:B------:R-:W3:Y:S01]  /*0060*/  LDC R6, c[0x0][0x364] ;  /* 0x0000d900ff067b82 */ /* 0x000ee20000000800 */
[----:B0-----:R-:W-:Y:S01]  /*0070*/  ISETP.NE.AND P2, PT, R4, RZ, PT ;  /* 0x000000ff0400720c */ /* 0x001fe20003f45270 */
[----:B-1----:R-:W-:-:S06]  /*0080*/  IMAD R9, R9, UR4, RZ ;  /* 0x0000000409097c24 */ /* 0x002fcc000f8e02ff */
[----:B------:R-:W0:Y:S01]  /*0090*/  LDC.64 R2, c[0x0][0x380] ;  /* 0x0000e000ff027b82 */ /* 0x000e220000000a00 */
[----:B------:R-:W-:-:S05]  /*00a0*/  IMAD.IADD R5, R9, 0x1, R4 ;  /* 0x0000000109057824 */ /* 0x000fca00078e0204 */
[----:B------:R-:W-:Y:S01]  /*00b0*/  SHF.R.S32.HI R0, RZ, 0x1f, R5 ;  /* 0x0000001fff007819 */ /* 0x000fe20000011405 */
[----:B------:R-:W-:-:S03]  /*00c0*/  @!P2 VIADD R8, R9, 0x1ff ;  /* 0x000001ff0908a836 */ /* 0x000fc60000000000 */
[----:B------:R-:W-:Y:S01]  /*00d0*/  LEA.HI R0, R0, R5, RZ, 0x9 ;  /* 0x0000000500007211 */ /* 0x000fe200078f48ff */
[----:B---3--:R-:W-:Y:S01]  /*00e0*/  IMAD R6, R6, UR5, RZ ;  /* 0x0000000506067c24 */ /* 0x008fe2000f8e02ff */
[----:B------:R-:W-:Y:S01]  /*00f0*/  @!P2 SHF.R.S32.HI R11, RZ, 0x1f, R8 ;  /* 0x0000001fff0ba819 */ /* 0x000fe20000011408 */
[----:B------:R-:W1:Y:S01]  /*0100*/  LDCU.64 UR4, c[0x0][0x358] ;  /* 0x00006b00ff0477ac */ /* 0x000e620008000a00 */
[----:B------:R-:W-:Y:S02]  /*0110*/  LOP3.LUT R0, R0, 0x7ffe00, RZ, 0xc0, !PT ;  /* 0x007ffe0000007812 */ /* 0x000fe400078ec0ff */
[----:B------:R-:W-:-:S04]  /*0120*/  @!P2 LEA.HI R11, R11, R8, RZ, 0x9 ;  /* 0x000000080b0ba211 */ /* 0x000fc800078f48ff */
[----:B------:R-:W-:Y:S01]  /*0130*/  @!P2 LOP3.LUT R13, R11, 0x7ffe00, RZ, 0xc0, !PT ;  /* 0x007ffe000b0da812 */ /* 0x000fe200078ec0ff */
[----:B------:R-:W-:Y:S02]  /*0140*/  IMAD.IADD R11, R5, 0x1, -R0 ;  /* 0x00000001050b7824 */ /* 0x000fe400078e0a00 */
[----:B--2---:R-:W-:Y:S02]  /*0150*/  IMAD.IADD R0, R6, 0x1, R7 ;  /* 0x0000000106007824 */ /* 0x004fe400078e0207 */
[----:B------:R-:W-:Y:S02]  /*0160*/  IMAD.SHL.U32 R11, R11, 0x200, RZ ;  /* 0x000002000b0b7824 */ /* 0x000fe400078e00ff */
[----:B------:R-:W-:Y:S01]  /*0170*/  @!P2 IMAD.IADD R8, R8, 0x1, -R13 ;  /* 0x000000010808a824 */ /* 0x000fe200078e0a0d */
[----:B------:R-:W-:Y:S02]  /*0180*/  LOP3.LUT R13, R0, 0x1ff, RZ, 0xc0, !PT ;  /* 0x000001ff000d7812 */ /* 0x000fe400078ec0ff */
[----:B------:R-:W-:-:S03]  /*0190*/  LOP3.LUT R15, R11, 0x1ff, R0, 0xf8, !PT ;  /* 0x000001ff0b0f7812 */ /* 0x000fc600078ef800 */
[----:B------:R-:W-:Y:S02]  /*01a0*/  @!P2 IMAD R17, R8, 0x200, R13 ;  /* 0x000002000811a824 */ /* 0x000fe400078e020d */
[----:B0-----:R-:W-:-:S04]  /*01b0*/  IMAD.WIDE R14, R15, 0x4, R2 ;  /* 0x000000040f0e7825 */ /* 0x001fc800078e0202 */
[----:B------:R-:W-:Y:S02]  /*01c0*/  @!P2 IMAD.WIDE R16, R17, 0x4, R2 ;  /* 0x000000041110a825 */ /* 0x000fe400078e0202 */
[----:B-1----:R-:W2:Y:S04]  /*01d0*/  LDG.E R15, desc[UR4][R14.64] ;  /* 0x000000040e0f7981 */ /* 0x002ea8000c1e1900 */
[----:B------:R-:W3:Y:S01]  /*01e0*/  @!P2 LDG.E R16, desc[UR4][R16.64] ;  /* 0x000000041010a981 */ /* 0x000ee2000c1e1900 */
[----:B------:R-:W-:Y:S01]  /*01f0*/  MOV R8, 0x400 ;  /* 0x0000040000087802 */ /* 0x000fe20000000f00 */
[----:B------:R-:W-:Y:S01]  /*0200*/  BSSY.RECONVERGENT B0, `(.L_x_0) ;  /* 0x000001b000007945 */ /* 0x000fe20003800200 */
[----:B------:R-:W-:Y:S01]  /*0210*/  ISETP.NE.AND P3, PT, R7, RZ, PT ;  /* 0x000000ff0700720c */ /* 0x000fe20003f65270 */
[----:B------:R-:W0:Y:S01]  /*0220*/  S2R R19, SR_CgaCtaId ;  /* 0x0000000000137919 */ /* 0x000e220000008800 */
[----:B------:R-:W-:-:S02]  /*0230*/  @!P2 PLOP3.LUT P1, PT, PT, PT, PT, 0x8, 0x80 ;  /* 0x000000000080a81c */ /* 0x000fc40003f2e170 */
[----:B------:R-:W-:Y:S02]  /*0240*/  @!P2 PLOP3.LUT P0, PT, PT, PT, PT, 0x8, 0x80 ;  /* 0x000000000080a81c */ /* 0x000fe40003f0e170 */
[----:B0-----:R-:W-:-:S05]  /*0250*/  LEA R8, R19, R8, 0x18 ;  /* 0x0000000813087211 */ /* 0x001fca00078ec0ff */
[--C-:B------:R-:W-:Y:S02]  /*0260*/  IMAD R12, R4, 0x48, R8.reuse ;  /* 0x00000048040c7824 */ /* 0x100fe400078e0208 */
[C---:B------:R-:W-:Y:S02]  /*0270*/  @!P2 IMAD R19, R7.reuse, 0x4, R8 ;  /* 0x000000040713a824 */ /* 0x040fe400078e0208 */
[----:B------:R-:W-:-:S05]  /*0280*/  IMAD R10, R7, 0x4, R12 ;  /* 0x00000004070a7824 */ /* 0x000fca00078e020c */
[----:B--2---:R0:W-:Y:S04]  /*0290*/  STS [R10+0x4c], R15 ;  /* 0x00004c0f0a007388 */ /* 0x0041e80000000800 */
[----:B---3--:R0:W-:Y:S01]  /*02a0*/  @!P2 STS [R19+0x4], R16 ;  /* 0x000004101300a388 */ /* 0x0081e20000000800 */
[----:B------:R-:W-:Y:S05]  /*02b0*/  @!P2 BRA `(.L_x_1) ;  /* 0x00000000003ca947 */ /* 0x000fea0003800000 */
[----:B------:R-:W-:Y:S02]  /*02c0*/  ISETP.NE.AND P2, PT, R4, 0xf, PT ;  /* 0x0000000f0400780c */ /* 0x000fe40003f45270 */
[----:B------:R-:W-:Y:S02]  /*02d0*/  PLOP3.LUT P1, PT, PT, PT, PT, 0x8, 0x80 ;  /* 0x000000000080781c */ /* 0x000fe40003f2e170 */
[----:B------:R-:W-:-:S09]  /*02e0*/  PLOP3.LUT P0, PT, PT, PT, PT, 0x8, 0x80 ;  /* 0x000000000080781c */ /* 0x000fd20003f0e170 */
[----:B------:R-:W-:Y:S05]  /*02f0*/  @P2 BRA `(.L_x_1) ;  /* 0x00000000002c2947 */ /* 0x000fea0003800000 */
[----:B------:R-:W-:-:S05]  /*0300*/  VIADD R14, R5, 0x1 ;  /* 0x00000001050e7836 */ /* 0x000fca0000000000 */
[----:B0-----:R-:W-:-:S04]  /*0310*/  SHF.R.S32.HI R15, RZ, 0x1f, R14 ;  /* 0x0000001fff0f7819 */ /* 0x001fc8000001140e */
[----:B------:R-:W-:-:S04]  /*0320*/  LEA.HI R15, R15, R14, RZ, 0x9 ;  /* 0x0000000e0f0f7211 */ /* 0x000fc800078f48ff */
[----:B------:R-:W-:-:S05]  /*0330*/  LOP3.LUT R15, R15, 0x7ffe00, RZ, 0xc0, !PT ;  /* 0x007ffe000f0f7812 */ /* 0x000fca00078ec0ff */
[----:B------:R-:W-:-:S04]  /*0340*/  IMAD.IADD R14, R14, 0x1, -R15 ;  /* 0x000000010e0e7824 */ /* 0x000fc800078e0a0f */
[----:B------:R-:W-:-:S04]  /*0350*/  IMAD R15, R14, 0x200, R13 ;  /* 0x000002000e0f7824 */ /* 0x000fc800078e020d */
[----:B------:R-:W-:-:S06]  /*0360*/  IMAD.WIDE R14, R15, 0x4, R2 ;  /* 0x000000040f0e7825 */ /* 0x000fcc00078e0202 */
[----:B------:R-:W2:Y:S01]  /*0370*/  LDG.E R14, desc[UR4][R14.64] ;  /* 0x000000040e0e7981 */ /* 0x000ea2000c1e1900 */
[----:B------:R-:W-:Y:S01]  /*0380*/  IMAD R13, R7, 0x4, R8 ;  /* 0x00000004070d7824 */ /* 0x000fe200078e0208 */
[----:B------:R-:W-:-:S04]  /*0390*/  PLOP3.LUT P0, PT, PT, PT, PT, 0x80, 0x8 ;  /* 0x000000000008781c */ /* 0x000fc80003f0f070 */
[----:B--2---:R1:W-:Y:S09]  /*03a0*/  STS [R13+0x4cc], R14 ;  /* 0x0004cc0e0d007388 */ /* 0x0043f20000000800 */
.L_x_1:
[----:B------:R-:W-:Y:S05]  /*03b0*/  BSYNC.RECONVERGENT B0 ;  /* 0x0000000000007941 */ /* 0x000fea0003800200 */
.L_x_0:
[----:B------:R-:W-:Y:S04]  /*03c0*/  BSSY.RECONVERGENT B0, `(.L_x_2) ;  /* 0x0000012000007945 */ /* 0x000fe80003800200 */
[----:B------:R-:W-:Y:S05]  /*03d0*/  @P3 BRA `(.L_x_3) ;  /* 0x00000000001c3947 */ /* 0x000fea0003800000 */
[----:B-1----:R-:W-:-:S05]  /*03e0*/  VIADD R13, R6, 0xffffffff ;  /* 0xffffffff060d7836 */ /* 0x002fca0000000000 */
[----:B------:R-:W-:-:S05]  /*03f0*/  LOP3.LUT R14, R13, 0x1ff, RZ, 0xc0, !PT ;  /* 0x000001ff0d0e7812 */ /* 0x000fca00078ec0ff */
[----:B0-----:R-:W-:-:S04]  /*0400*/  IMAD.IADD R15, R11, 0x1, R14 ;  /* 0x000000010b0f7824 */ /* 0x001fc800078e020e */
[----:B------:R-:W-:-:S06]  /*0410*/  IMAD.WIDE R14, R15, 0x4, R2 ;  /* 0x000000040f0e7825 */ /* 0x000fcc00078e0202 */
[----:B------:R-:W2:Y:S04]  /*0420*/  LDG.E R15, desc[UR4][R14.64] ;  /* 0x000000040e0f7981 */ /* 0x000ea8000c1e1900 */
[----:B--2---:R3:W-:Y:S01]  /*0430*/  STS [R12+0x48], R15 ;  /* 0x0000480f0c007388 */ /* 0x0047e20000000800 */
[----:B------:R-:W-:Y:S05]  /*0440*/  BRA `(.L_x_4) ;  /* 0x0000000000247947 */ /* 0x000fea0003800000 */
.L_x_3:
[----:B------:R-:W-:-:S13]  /*0450*/  ISETP.NE.AND P2, PT, R7, 0xf, PT ;  /* 0x0000000f0700780c */ /* 0x000fda0003f45270 */
[----:B------:R-:W-:Y:S05]  /*0460*/  @P2 BRA `(.L_x_4) ;  /* 0x00000000001c2947 */ /* 0x000fea0003800000 */
[----:B-1----:R-:W-:-:S05]  /*0470*/  VIADD R13, R0, 0x1 ;  /* 0x00000001000d7836 */ /* 0x002fca0000000000 */
[----:B------:R-:W-:-:S05]  /*0480*/  LOP3.LUT R14, R13, 0x1ff, RZ, 0xc0, !PT ;  /* 0x000001ff0d0e7812 */ /* 0x000fca00078ec0ff */
[----:B0-----:R-:W-:-:S04]  /*0490*/  IMAD.IADD R15, R11, 0x1, R14 ;  /* 0x000000010b0f7824 */ /* 0x001fc800078e020e */
[----:B------:R-:W-:-:S06]  /*04a0*/  IMAD.WIDE R14, R15, 0x4, R2 ;  /* 0x000000040f0e7825 */ /* 0x000fcc00078e0202 */
[----:B------:R-:W2:Y:S01]  /*04b0*/  LDG.E R15, desc[UR4][R14.64] ;  /* 0x000000040e0f7981 */ /* 0x000ea2000c1e1900 */
[----:B------:R-:W-:-:S03]  /*04c0*/  PLOP3.LUT P1, PT, PT, PT, PT, 0x80, 0x8 ;  /* 0x000000000008781c */ /* 0x000fc60003f2f070 */
[----:B--2---:R2:W-:Y:S10]  /*04d0*/  STS [R12+0x8c], R15 ;  /* 0x00008c0f0c007388 */ /* 0x0045f40000000800 */
.L_x_4:
[----:B------:R-:W-:Y:S05]  /*04e0*/  BSYNC.RECONVERGENT B0 ;  /* 0x0000000000007941 */ /* 0x000fea0003800200 */
.L_x_2:
[C---:B------:R-:W-:Y:S02]  /*04f0*/  ISETP.NE.OR P4, PT, R4.reuse, RZ, !P1 ;  /* 0x000000ff0400720c */ /* 0x040fe40004f85670 */
[----:B------:R-:W-:Y:S02]  /*0500*/  LOP3.LUT P2, RZ, R4, R7, RZ, 0xfc, !PT ;  /* 0x0000000704ff7212 */ /* 0x000fe4000784fcff */
[----:B------:R-:W-:Y:S02]  /*0510*/  ISETP.NE.OR P3, PT, R7, RZ, !P0 ;  /* 0x000000ff0700720c */ /* 0x000fe40004765670 */
[----:B------:R-:W-:-:S07]  /*0520*/  PLOP3.LUT P0, PT, P0, P1, PT, 0x80, 0x8 ;  /* 0x000000000008781c */ /* 0x000fce0000703070 */
[C---:B------:R-:W-:Y:S02]  /*0530*/  @!P4 VIADD R7, R9.reuse, 0x1ff ;  /* 0x000001ff0907c836 */ /* 0x040fe40000000000 */
[----:B------:R-:W-:Y:S02]  /*0540*/  @!P2 VIADD R9, R9, 0x1ff ;  /* 0x000001ff0909a836 */ /* 0x000fe40000000000 */
[C---:B------:R-:W-:Y:S01]  /*0550*/  @!P3 VIADD R11, R5.reuse, 0x1 ;  /* 0x00000001050bb836 */ /* 0x040fe20000000000 */
[----:B--23--:R-:W-:Y:S01]  /*0560*/  @!P4 SHF.R.S32.HI R12, RZ, 0x1f, R7 ;  /* 0x0000001fff0cc819 */ /* 0x00cfe20000011407 */
[----:B-1----:R-:W-:Y:S01]  /*0570*/  @P0 VIADD R13, R5, 0x1 ;  /* 0x00000001050d0836 */ /* 0x002fe20000000000 */
[----:B------:R-:W-:Y:S02]  /*0580*/  @!P2 SHF.R.S32.HI R4, RZ, 0x1f, R9 ;  /* 0x0000001fff04a819 */ /* 0x000fe40000011409 */
[----:B------:R-:W-:Y:S02]  /*0590*/  @!P3 SHF.R.S32.HI R14, RZ, 0x1f, R11 ;  /* 0x0000001fff0eb819 */ /* 0x000fe4000001140b */
[----:B------:R-:W-:-:S02]  /*05a0*/  @!P4 LEA.HI R12, R12, R7, RZ, 0x9 ;  /* 0x000000070c0cc211 */ /* 0x000fc400078f48ff */
[----:B------:R-:W-:Y:S02]  /*05b0*/  @!P2 LEA.HI R4, R4, R9, RZ, 0x9 ;  /* 0x000000090404a211 */ /* 0x000fe400078f48ff */
[----:B0-----:R-:W-:Y:S02]  /*05c0*/  @P0 SHF.R.S32.HI R16, RZ, 0x1f, R13 ;  /* 0x0000001fff100819 */ /* 0x001fe4000001140d */
[----:B------:R-:W-:Y:S02]  /*05d0*/  @!P3 LEA.HI R14, R14, R11, RZ, 0x9 ;  /* 0x0000000b0e0eb211 */ /* 0x000fe400078f48ff */
[----:B------:R-:W-:Y:S02]  /*05e0*/  @!P4 LOP3.LUT R12, R12, 0x7ffe00, RZ, 0xc0, !PT ;  /* 0x007ffe000c0cc812 */ /* 0x000fe400078ec0ff */
[----:B------:R-:W-:Y:S02]  /*05f0*/  @!P2 LOP3.LUT R4, R4, 0x7ffe00, RZ, 0xc0, !PT ;  /* 0x007ffe000404a812 */ /* 0x000fe400078ec0ff */
[----:B------:R-:W-:Y:S01]  /*0600*/  @P0 LEA.HI R16, R16, R13, RZ, 0x9 ;  /* 0x0000000d10100211 */ /* 0x000fe200078f48ff */
[----:B------:R-:W-:Y:S01]  /*0610*/  @!P4 IMAD.IADD R12, R7, 0x1, -R12 ;  /* 0x00000001070cc824 */ /* 0x000fe200078e0a0c */
[----:B------:R-:W-:Y:S01]  /*0620*/  @!P3 LOP3.LUT R14, R14, 0x7ffe00, RZ, 0xc0, !PT ;  /* 0x007ffe000e0eb812 */ /* 0x000fe200078ec0ff */
[----:B------:R-:W-:Y:S01]  /*0630*/  @!P2 IMAD.IADD R4, R9, 0x1, -R4 ;  /* 0x000000010904a824 */ /* 0x000fe200078e0a04 */
[----:B------:R-:W-:Y:S01]  /*0640*/  @P0 LOP3.LUT R16, R16, 0x7ffe00, RZ, 0xc0, !PT ;  /* 0x007ffe0010100812 */ /* 0x000fe200078ec0ff */
[----:B------:R-:W-:-:S02]  /*0650*/  @!P4 VIADD R7, R0, 0x1 ;  /* 0x000000010007c836 */ /* 0x000fc40000000000 */
[C---:B------:R-:W-:Y:S02]  /*0660*/  @!P3 VIADD R9, R6.reuse, 0xffffffff ;  /* 0xffffffff0609b836 */ /* 0x040fe40000000000 */
[----:B------:R-:W-:Y:S02]  /*0670*/  @!P3 IMAD.IADD R14, R11, 0x1, -R14 ;  /* 0x000000010b0eb824 */ /* 0x000fe400078e0a0e */
[----:B------:R-:W-:Y:S01]  /*0680*/  @!P2 VIADD R6, R6, 0xffffffff ;  /* 0xffffffff0606a836 */ /* 0x000fe20000000000 */
[----:B------:R-:W-:Y:S01]  /*0690*/  @!P3 LOP3.LUT R9, R9, 0x1ff, RZ, 0xc0, !PT ;  /* 0x000001ff0909b812 */ /* 0x000fe200078ec0ff */
[----:B------:R-:W-:Y:S02]  /*06a0*/  @P0 VIADD R11, R0, 0x1 ;  /* 0x00000001000b0836 */ /* 0x000fe40000000000 */
[----:B------:R-:W-:Y:S01]  /*06b0*/  @P0 IMAD.IADD R16, R13, 0x1, -R16 ;  /* 0x000000010d100824 */ /* 0x000fe200078e0a10 */
[----:B------:R-:W-:Y:S01]  /*06c0*/  @!P4 LOP3.LUT R13, R7, 0x1ff, RZ, 0xc0, !PT ;  /* 0x000001ff070dc812 */ /* 0x000fe200078ec0ff */
[----:B------:R-:W-:Y:S01]  /*06d0*/  @!P3 IMAD R15, R14, 0x200, R9 ;  /* 0x000002000e0fb824 */ /* 0x000fe200078e0209 */
[----:B------:R-:W-:-:S02]  /*06e0*/  @!P2 LOP3.LUT R7, R6, 0x1ff, RZ, 0xc0, !PT ;  /* 0x000001ff0607a812 */ /* 0x000fc400078ec0ff */
[----:B------:R-:W-:Y:S01]  /*06f0*/  @P0 LOP3.LUT R11, R11, 0x1ff, RZ, 0xc0, !PT ;  /* 0x000001ff0b0b0812 */ /* 0x000fe200078ec0ff */
[----:B------:R-:W-:Y:S02]  /*0700*/  @!P4 IMAD R13, R12, 0x200, R13 ;  /* 0x000002000c0dc824 */ /* 0x000fe400078e020d */
[----:B------:R-:W-:Y:S02]  /*0710*/  @!P2 IMAD R7, R4, 0x200, R7 ;  /* 0x000002000407a824 */ /* 0x000fe400078e0207 */
[----:B------:R-:W-:Y:S02]  /*0720*/  @P0 IMAD R9, R16, 0x200, R11 ;  /* 0x0000020010090824 */ /* 0x000fe400078e020b */
[----:B------:R-:W-:-:S04]  /*0730*/  @!P4 IMAD.WIDE R12, R13, 0x4, R2 ;  /* 0x000000040d0cc825 */ /* 0x000fc800078e0202 */
[--C-:B------:R-:W-:Y:S02]  /*0740*/  @!P3 IMAD.WIDE R14, R15, 0x4, R2.reuse ;  /* 0x000000040f0eb825 */ /* 0x100fe400078e0202 */
[----:B------:R-:W2:Y:S02]  /*0750*/  @!P4 LDG.E R13, desc[UR4][R12.64] ;  /* 0x000000040c0dc981 */ /* 0x000ea4000c1e1900 */
[--C-:B------:R-:W-:Y:S02]  /*0760*/  @!P2 IMAD.WIDE R6, R7, 0x4, R2.reuse ;  /* 0x000000040706a825 */ /* 0x100fe400078e0202 */
[----:B------:R-:W3:Y:S02]  /*0770*/  @!P3 LDG.E R15, desc[UR4][R14.64] ;  /* 0x000000040e0fb981 */ /* 0x000ee4000c1e1900 */
[----:B------:R-:W-:Y:S02]  /*0780*/  @P0 IMAD.WIDE R2, R9, 0x4, R2 ;  /* 0x0000000409020825 */ /* 0x000fe400078e0202 */
[----:B------:R-:W4:Y:S04]  /*0790*/  @!P2 LDG.E R7, desc[UR4][R6.64] ;  /* 0x000000040607a981 */ /* 0x000f28000c1e1900 */
[----:B------:R-:W5:Y:S01]  /*07a0*/  @P0 LDG.E R3, desc[UR4][R2.64] ;  /* 0x0000000402030981 */ /* 0x000f62000c1e1900 */
[----:B------:R-:W-:-:S03]  /*07b0*/  IMAD R5, R5, 0x200, R0 ;  /* 0x0000020005057824 */ /* 0x000fc600078e0200 */
[----:B--2---:R-:W-:Y:S04]  /*07c0*/  @!P4 STS [R8+0x44], R13 ;  /* 0x0000440d0800c388 */ /* 0x004fe80000000800 */
[----:B---3--:R-:W-:Y:S04]  /*07d0*/  @!P3 STS [R8+0x4c8], R15 ;  /* 0x0004c80f0800b388 */ /* 0x008fe80000000800 */
[----:B----4-:R-:W-:Y:S04]  /*07e0*/  @!P2 STS [R8], R7 ;  /* 0x000000070800a388 */ /* 0x010fe80000000800 */
[----:B-----5:R0:W-:Y:S01]  /*07f0*/  @P0 STS [R8+0x50c], R3 ;  /* 0x00050c0308000388 */ /* 0x0201e20000000800 */
[----:B------:R-:W-:Y:S08]  /*0800*/  BAR.SYNC.DEFER_BLOCKING 0x0 ;  /* 0x0000000000007b1d */ /* 0x000ff00000010000 */
[----:B0-----:R-:W0:Y:S01]  /*0810*/  LDC.64 R2, c[0x0][0x388] ;  /* 0x0000e200ff027b82 */ /* 0x001e220000000a00 */
[----:B------:R-:W-:Y:S04]  /*0820*/  LDS R4, [R10] ;  /* 0x000000000a047984 */ /* 0x000fe80000000800 */
[----:B------:R-:W-:Y:S04]  /*0830*/  LDS R9, [R10+0x4] ;  /* 0x000004000a097984 */ /* 0x000fe80000000800 */
[----:B------:R-:W1:Y:S04]  /*0840*/  LDS R11, [R10+0x8] ;  /* 0x000008000a0b7984 */ /* 0x000e680000000800 */
[----:B------:R-:W-:Y:S04]  /*0850*/  LDS R17, [R10+0x48] ;  /* 0x000048000a117984 */ /* 0x000fe80000000800 */
[----:B------:R-:W2:Y:S04]  /*0860*/  LDS R6, [R10+0x50] ;  /* 0x000050000a067984 */ /* 0x000ea80000000800 */
[----:B------:R-:W-:Y:S04]  /*0870*/  LDS R19, [R10+0x90] ;  /* 0x000090000a137984 */ /* 0x000fe80000000800 */
[----:B------:R-:W3:Y:S04]  /*0880*/  LDS R12, [R10+0x94] ;  /* 0x000094000a0c7984 */ /* 0x000ee80000000800 */
[----:B------:R-:W4:Y:S04]  /*0890*/  LDS R13, [R10+0x4c] ;  /* 0x00004c000a0d7984 */ /* 0x000f280000000800 */
[----:B------:R-:W5:Y:S01]  /*08a0*/  LDS R7, [R10+0x98] ;  /* 0x000098000a077984 */ /* 0x000f620000000800 */
[----:B-1----:R-:W-:-:S04]  /*08b0*/  IADD3 R4, PT, PT, R11, R9, R4 ;  /* 0x000000090b047210 */ /* 0x002fc80007ffe004 */
[----:B--2---:R-:W-:-:S04]  /*08c0*/  IADD3 R4, PT, PT, R6, R17, R4 ;  /* 0x0000001106047210 */ /* 0x004fc80007ffe004 */
[----:B---3--:R-:W-:Y:S02]  /*08d0*/  IADD3 R4, PT, PT, R12, R19, R4 ;  /* 0x000000130c047210 */ /* 0x008fe40007ffe004 */
[----:B----4-:R-:W-:-:S03]  /*08e0*/  ISETP.NE.AND P0, PT, R13, RZ, PT ;  /* 0x000000ff0d00720c */ /* 0x010fc60003f05270 */
[----:B-----5:R-:W-:-:S05]  /*08f0*/  IMAD.IADD R4, R4, 0x1, R7 ;  /* 0x0000000104047824 */ /* 0x020fca00078e0207 */
[C---:B------:R-:W-:Y:S02]  /*0900*/  LOP3.LUT R6, R4.reuse, 0xfffffffe, RZ, 0xc0, !PT ;  /* 0xfffffffe04067812 */ /* 0x040fe400078ec0ff */
[----:B------:R-:W-:Y:S02]  /*0910*/  ISETP.NE.AND P2, PT, R4, 0x3, PT ;  /* 0x000000030400780c */ /* 0x000fe40003f45270 */
[----:B------:R-:W-:Y:S02]  /*0920*/  ISETP.NE.AND P1, PT, R6, 0x2, PT ;  /* 0x000000020600780c */ /* 0x000fe40003f25270 */
[----:B------:R-:W-:Y:S02]  /*0930*/  SEL R4, RZ, 0xffffffff, P2 ;  /* 0xffffffffff047807 */ /* 0x000fe40001000000 */
[----:B------:R-:W-:Y:S01]  /*0940*/  @P0 SEL R4, RZ, 0xffffffff, P1 ;  /* 0xffffffffff040807 */ /* 0x000fe20000800000 */
[----:B0-----:R-:W-:-:S03]  /*0950*/  IMAD.WIDE R2, R5, 0x4, R2 ;  /* 0x0000000405027825 */ /* 0x001fc600078e0202 */
[----:B------:R-:W-:-:S05]  /*0960*/  LOP3.LUT R5, R4, 0x1, RZ, 0xc0, !PT ;  /* 0x0000000104057812 */ /* 0x000fca00078ec0ff */
[----:B------:R-:W-:Y:S01]  /*0970*/  STG.E desc[UR4][R2.64], R5 ;  /* 0x0000000502007986 */ /* 0x000fe2000c101904 */
[----:B------:R-:W-:Y:S05]  /*0980*/  EXIT ;  /* 0x000000000000794d */ /* 0x000fea0003800000 */
.L_x_5:
[----:B------:R-:W-:-:S00]  /*0990*/  BRA `(.L_x_5) ;  /* 0xfffffffc00fc7947 */ /* 0x000fc0000383ffff */
[----:B------:R-:W-:-:S00]  /*09a0*/  NOP ;  /* 0x0000000000007918 */ /* 0x000fc00000000000 */
        /* <DEDUP_REMOVED lines=13> */
.L_x_8:


//--------------------- .text._Z6warmupv          --------------------------
	.section	.text._Z6warmupv,"ax",@progbits
	.align	128
        .global         _Z6warmupv
        .type           _Z6warmupv,@function
        .size           _Z6warmupv,(.L_x_9 - _Z6warmupv)
        .other          _Z6warmupv,@"STO_CUDA_ENTRY STV_DEFAULT"
_Z6warmupv:
.text._Z6warmupv:
[----:B------:R-:W0:Y:S01]  /*0000*/  LDC R1, c[0x0][0x37c] ;  /* 0x0000df00ff017b82 */ /* 0x000e220000000800 */
[----:B------:R-:W1:Y:S07]  /*0010*/  S2R R0, SR_TID.X ;  /* 0x0000000000007919 */ /* 0x000e6e0000002100 */
[----:B------:R-:W2:Y:S01]  /*0020*/  S2UR UR4, SR_CTAID.X ;  /* 0x00000000000479c3 */ /* 0x000ea20000002500 */
[----:B------:R-:W2:Y:S02]  /*0030*/  LDCU UR5, c[0x0][0x360] ;  /* 0x00006c00ff0577ac */ /* 0x000ea40008000800 */
[----:B--2---:R-:W-:Y:S01]  /*0040*/  UIMAD UR4, UR4, UR5, URZ ;  /* 0x00000005040472a4 */ /* 0x004fe2000f8e02ff */
[----:B-1----:R-:W-:-:S05]  /*0050*/  IMAD.MOV R0, RZ, RZ, -R0 ;  /* 0x000000ffff007224 */ /* 0x002fca00078e0a00 */
[----:B------:R-:W-:-:S13]  /*0060*/  ISETP.NE.AND P0, PT, R0, UR4, PT ;  /* 0x0000000400007c0c */ /* 0x000fda000bf05270 */
[----:B0-----:R-:W-:Y:S05]  /*0070*/  @P0 EXIT ;  /* 0x000000000000094d */ /* 0x001fea0003800000 */
[----:B------:R-:W-:Y:S01]  /*0080*/  MOV R0, 0x8 ;  /* 0x0000000800007802 */ /* 0x000fe20000000f00 */
[----:B------:R-:W0:Y:S01]  /*0090*/  LDCU.64 UR4, c[0x4][URZ] ;  /* 0x01000000ff0477ac */ /* 0x000e220008000a00 */
[----:B------:R-:W-:Y:S02]  /*00a0*/  CS2R R6, SRZ ;  /* 0x0000000000067805 */ /* 0x000fe4000001ff00 */
[----:B------:R1:W2:Y:S01]  /*00b0*/  LDC.64 R2, c[0x4][R0] ;  /* 0x0100000000027b82 */ /* 0x0002a20000000a00 */
[----:B0-----:R-:W-:Y:S02]  /*00c0*/  IMAD.U32 R4, RZ, RZ, UR4 ;  /* 0x00000004ff047e24 */ /* 0x001fe4000f8e00ff */
[----:B-1----:R-:W-:-:S07]  /*00d0*/  IMAD.U32 R5, RZ, RZ, UR5 ;  /* 0x00000005ff057e24 */ /* 0x002fce000f8e00ff */
[----:B------:R-:W-:-:S07]  /*00e0*/  LEPC R20, `(.L_x_6) ;  /* 0x000000001014794e */ /* 0x000fce0000000000 */
[----:B--2---:R-:W-:Y:S05]  /*00f0*/  CALL.ABS.NOINC R2 ;  /* 0x0000000002007343 */ /* 0x004fea0003c00000 */
.L_x_6:
[----:B------:R-:W-:Y:S05]  /*0100*/  EXIT ;  /* 0x000000000000794d */ /* 0x000fea0003800000 */
.L_x_7:
        /* <DEDUP_REMOVED lines=15> */
.L_x_9:


//--------------------- .nv.global.init           --------------------------
	.section	.nv.global.init,"aw",@progbits
.nv.global.init:
	.type		$str,@object
	.size		$str,(.L_0 - $str)
$str:
        /*0000*/ 	.byte	0x57, 0x61, 0x72, 0x6d, 0x75, 0x70, 0x20, 0x6b, 0x65, 0x72, 0x6e, 0x65, 0x6c, 0x20, 0x65, 0x78
        /*0010*/ 	.byte	0x65, 0x63, 0x75, 0x74, 0x65, 0x64, 0x2e, 0x0a, 0x00
.L_0:


//--------------------- .nv.shared._Z10gameOfLifePiS_ --------------------------
	.section	.nv.shared._Z10gameOfLifePiS_,"aw",@nobits
	.sectionflags	@""
	.align	4
.nv.shared._Z10gameOfLifePiS_:
	.zero		2320


//--------------------- .nv.shared.reserved.0     --------------------------
	.section	.nv.shared.reserved.0,"aw",@nobits
	.weak		__nv_reservedSMEM_offset_0_alias
	.size		__nv_reservedSMEM_offset_0_alias, 0, 64
	.other		__nv_reservedSMEM_offset_0_alias,@"STO_CUDA_RESERVED_SHARED STV_DEFAULT"
__nv_reservedSMEM_offset_0_alias:
	.zero		0
	.zero		64


//--------------------- .nv.constant0._Z10gameOfLifePiS_ --------------------------
	.section	.nv.constant0._Z10gameOfLifePiS_,"a",@progbits
	.sectionflags	@""
	.align	4
.nv.constant0._Z10gameOfLifePiS_:
	.zero		912


//--------------------- .nv.constant0._Z6warmupv  --------------------------
	.section	.nv.constant0._Z6warmupv,"a",@progbits
	.sectionflags	@""
	.align	4
.nv.constant0._Z6warmupv:
	.zero		896


//--------------------- SYMBOLS --------------------------

	.type		.nv.reservedSmem.offset0,@object
	.size		.nv.reservedSmem.offset0,0x4
	.type		.nv.reservedSmem.cap,@object
	.size		.nv.reservedSmem.cap,0x4
	.type		vprintf,@function
